//
// Generated by NVIDIA NVVM Compiler
//
// Compiler Build ID: CL-36424714
// Cuda compilation tools, release 13.0, V13.0.88
// Based on NVVM 20.0.0
//

.version 9.0
.target sm_100
.address_size 64

	// .globl	_Z16smem_static_testPiS_i
.extern .shared .align 16 .b8 smem[];

.visible .entry _Z16smem_static_testPiS_i(
	.param .u64 .ptr .align 1 _Z16smem_static_testPiS_i_param_0,
	.param .u64 .ptr .align 1 _Z16smem_static_testPiS_i_param_1,
	.param .u32 _Z16smem_static_testPiS_i_param_2
)
{
	.reg .pred 	%p<2>;
	.reg .b32 	%r<7>;
	.reg .b64 	%rd<8>;

	ld.param.u64 	%rd1, [_Z16smem_static_testPiS_i_param_0];
	ld.param.u64 	%rd2, [_Z16smem_static_testPiS_i_param_1];
	ld.param.u32 	%r2, [_Z16smem_static_testPiS_i_param_2];
	mov.u32 	%r3, %tid.x;
	mov.u32 	%r4, %ctaid.x;
	mov.u32 	%r5, %ntid.x;
	mad.lo.s32 	%r1, %r4, %r5, %r3;
	setp.ge.s32 	%p1, %r1, %r2;
	@%p1 bra 	$L__BB0_2;
	cvta.to.global.u64 	%rd3, %rd1;
	cvta.to.global.u64 	%rd4, %rd2;
	mul.wide.s32 	%rd5, %r1, 4;
	add.s64 	%rd6, %rd3, %rd5;
	ld.global.u32 	%r6, [%rd6];
	add.s64 	%rd7, %rd4, %rd5;
	st.global.u32 	[%rd7], %r6;
$L__BB0_2:
	ret;

}
	// .globl	_Z17smem_dynamic_testPiS_i
.visible .entry _Z17smem_dynamic_testPiS_i(
	.param .u64 .ptr .align 1 _Z17smem_dynamic_testPiS_i_param_0,
	.param .u64 .ptr .align 1 _Z17smem_dynamic_testPiS_i_param_1,
	.param .u32 _Z17smem_dynamic_testPiS_i_param_2
)
{
	.reg .pred 	%p<2>;
	.reg .b32 	%r<10>;
	.reg .b64 	%rd<8>;

	ld.param.u64 	%rd1, [_Z17smem_dynamic_testPiS_i_param_0];
	ld.param.u64 	%rd2, [_Z17smem_dynamic_testPiS_i_param_1];
	ld.param.u32 	%r3, [_Z17smem_dynamic_testPiS_i_param_2];
	mov.u32 	%r1, %tid.x;
	mov.u32 	%r4, %ctaid.x;
	mov.u32 	%r5, %ntid.x;
	mad.lo.s32 	%r2, %r4, %r5, %r1;
	setp.ge.s32 	%p1, %r2, %r3;
	@%p1 bra 	$L__BB1_2;
	cvta.to.global.u64 	%rd3, %rd1;
	cvta.to.global.u64 	%rd4, %rd2;
	mul.wide.s32 	%rd5, %r2, 4;
	add.s64 	%rd6, %rd3, %rd5;
	ld.global.u32 	%r6, [%rd6];
	shl.b32 	%r7, %r1, 2;
	mov.u32 	%r8, smem;
	add.s32 	%r9, %r8, %r7;
	st.shared.u32 	[%r9], %r6;
	add.s64 	%rd7, %rd4, %rd5;
	st.global.u32 	[%rd7], %r6;
$L__BB1_2:
	ret;

}


// ===== COMPILED SASS (sm_100) =====

	.target	sm_100

	.elftype	@"ET_EXEC"


//--------------------- .note.nv.tkinfo           --------------------------
	.section	.note.nv.tkinfo,"",@"SHT_NOTE"
	.sectionflags	@"SHF_NOTE_NV_TKINFO"
	.tkinfo
        /*0018*/ 	.word	0x00000002
        /*0030*/ 	.string	""
        /*0030*/ 	.string	"ptxas"
        /*0030*/ 	.string	"Cuda compilation tools, release 13.0, V13.0.88"
        /*0030*/ 	.string	"Build cuda_13.0.r13.0/compiler.36424714_0"
        /*0030*/ 	.string	"-arch sm_100 -m 64 "



//--------------------- .note.nv.cuinfo           --------------------------
	.section	.note.nv.cuinfo,"",@"SHT_NOTE"
	.sectionflags	@"SHF_NOTE_NV_CUINFO"
        /*0018*/ 	.short	0x0002
        /*001a*/ 	.short	0x0064
        /*001c*/ 	.short	0x0082
	.zero		2


//--------------------- .nv.info                  --------------------------
	.section	.nv.info,"",@"SHT_CUDA_INFO"
	.align	4


	//----- nvinfo : EIATTR_REGCOUNT
	.align		4
        /*0000*/ 	.byte	0x04, 0x2f
        /*0002*/ 	.short	(.L_1 - .L_0)
	.align		4
.L_0:
        /*0004*/ 	.word	index@(_Z16smem_static_testPiS_i)
        /*0008*/ 	.word	0x0000000a


	//----- nvinfo : EIATTR_FRAME_SIZE
	.align		4
.L_1:
        /*000c*/ 	.byte	0x04, 0x11
        /*000e*/ 	.short	(.L_3 - .L_2)
	.align		4
.L_2:
        /*0010*/ 	.word	index@(_Z16smem_static_testPiS_i)
        /*0014*/ 	.word	0x00000000


	//----- nvinfo : EIATTR_REGCOUNT
	.align		4
.L_3:
        /*0018*/ 	.byte	0x04, 0x2f
        /*001a*/ 	.short	(.L_5 - .L_4)
	.align		4
.L_4:
        /*001c*/ 	.word	index@(_Z17smem_dynamic_testPiS_i)
        /*0020*/ 	.word	0x0000000a


	//----- nvinfo : EIATTR_FRAME_SIZE
	.align		4
.L_5:
        /*0024*/ 	.byte	0x04, 0x11
        /*0026*/ 	.short	(.L_7 - .L_6)
	.align		4
.L_6:
        /*0028*/ 	.word	index@(_Z17smem_dynamic_testPiS_i)
        /*002c*/ 	.word	0x00000000


	//----- nvinfo : EIATTR_MIN_STACK_SIZE
	.align		4
.L_7:
        /*0030*/ 	.byte	0x04, 0x12
        /*0032*/ 	.short	(.L_9 - .L_8)
	.align		4
.L_8:
        /*0034*/ 	.word	index@(_Z17smem_dynamic_testPiS_i)
        /*0038*/ 	.word	0x00000000


	//----- nvinfo : EIATTR_MIN_STACK_SIZE
	.align		4
.L_9:
        /*003c*/ 	.byte	0x04, 0x12
        /*003e*/ 	.short	(.L_11 - .L_10)
	.align		4
.L_10:
        /*0040*/ 	.word	index@(_Z16smem_static_testPiS_i)
        /*0044*/ 	.word	0x00000000
.L_11:


//--------------------- .nv.compat                --------------------------
	.section	.nv.compat,"",@"SHT_CUDA_COMPAT_INFO"
	.align	4
        /*0000*/ 	.byte	0x02, 0x09, 0x00, 0x00, 0x02, 0x02, 0x01, 0x00, 0x02, 0x05, 0x05, 0x00, 0x03, 0x07, 0x01, 0x01
        /*0010*/ 	.byte	0x02, 0x03, 0x00, 0x00, 0x02, 0x06, 0x01, 0x00, 0x04, 0x0b, 0x08, 0x00, 0x09, 0x00, 0x00, 0x00
        /*0020*/ 	.byte	0x00, 0x00, 0x00, 0x00


//--------------------- .nv.info._Z17smem_dynamic_testPiS_i --------------------------
	.section	.nv.info._Z17smem_dynamic_testPiS_i,"",@"SHT_CUDA_INFO"
	.sectionflags	@""
	.align	4


	//----- nvinfo : EIATTR_CUDA_API_VERSION
	.align		4
        /*0000*/ 	.byte	0x04, 0x37
        /*0002*/ 	.short	(.L_13 - .L_12)
.L_12:
        /*0004*/ 	.word	0x00000082


	//----- nvinfo : EIATTR_KPARAM_INFO
	.align		4
.L_13:
        /*0008*/ 	.byte	0x04, 0x17
        /*000a*/ 	.short	(.L_15 - .L_14)
.L_14:
        /*000c*/ 	.word	0x00000000
        /*0010*/ 	.short	0x0002
        /*0012*/ 	.short	0x0010
        /*0014*/ 	.byte	0x00, 0xf0, 0x11, 0x00


	//----- nvinfo : EIATTR_KPARAM_INFO
	.align		4
.L_15:
        /*0018*/ 	.byte	0x04, 0x17
        /*001a*/ 	.short	(.L_17 - .L_16)
.L_16:
        /*001c*/ 	.word	0x00000000
        /*0020*/ 	.short	0x0001
        /*0022*/ 	.short	0x0008
        /*0024*/ 	.byte	0x00, 0xf5, 0x21, 0x00


	//----- nvinfo : EIATTR_KPARAM_INFO
	.align		4
.L_17:
        /*0028*/ 	.byte	0x04, 0x17
        /*002a*/ 	.short	(.L_19 - .L_18)
.L_18:
        /*002c*/ 	.word	0x00000000
        /*0030*/ 	.short	0x0000
        /*0032*/ 	.short	0x0000
        /*0034*/ 	.byte	0x00, 0xf5, 0x21, 0x00


	//----- nvinfo : EIATTR_SPARSE_MMA_MASK
	.align		4
.L_19:
        /*0038*/ 	.byte	0x03, 0x50
        /*003a*/ 	.short	0x0000


	//----- nvinfo : EIATTR_MAXREG_COUNT
	.align		4
        /*003c*/ 	.byte	0x03, 0x1b
        /*003e*/ 	.short	0x00ff


	//----- nvinfo : EIATTR_MERCURY_ISA_VERSION
	.align		4
        /*0040*/ 	.byte	0x03, 0x5f
        /*0042*/ 	.short	0x0101


	//----- nvinfo : EIATTR_VRC_CTA_INIT_COUNT
	.align		4
        /*0044*/ 	.byte	0x02, 0x4a
	.zero		1
	.zero		1


	//----- nvinfo : EIATTR_EXIT_INSTR_OFFSETS
	.align		4
        /*0048*/ 	.byte	0x04, 0x1c
        /*004a*/ 	.short	(.L_21 - .L_20)


	//   ....[0]....
.L_20:
        /*004c*/ 	.word	0x00000070


	//   ....[1]....
        /*0050*/ 	.word	0x00000140


	//----- nvinfo : EIATTR_CBANK_PARAM_SIZE
	.align		4
.L_21:
        /*0054*/ 	.byte	0x03, 0x19
        /*0056*/ 	.short	0x0014


	//----- nvinfo : EIATTR_PARAM_CBANK
	.align		4
        /*0058*/ 	.byte	0x04, 0x0a
        /*005a*/ 	.short	(.L_23 - .L_22)
	.align		4
.L_22:
        /*005c*/ 	.word	index@(.nv.constant0._Z17smem_dynamic_testPiS_i)
        /*0060*/ 	.short	0x0380
        /*0062*/ 	.short	0x0014


	//----- nvinfo : EIATTR_SW_WAR
	.align		4
.L_23:
        /*0064*/ 	.byte	0x04, 0x36
        /*0066*/ 	.short	(.L_25 - .L_24)
.L_24:
        /*0068*/ 	.word	0x00000008
.L_25:


//--------------------- .nv.info._Z16smem_static_testPiS_i --------------------------
	.section	.nv.info._Z16smem_static_testPiS_i,"",@"SHT_CUDA_INFO"
	.sectionflags	@""
	.align	4


	//----- nvinfo : EIATTR_CUDA_API_VERSION
	.align		4
        /*0000*/ 	.byte	0x04, 0x37
        /*0002*/ 	.short	(.L_27 - .L_26)
.L_26:
        /*0004*/ 	.word	0x00000082


	//----- nvinfo : EIATTR_KPARAM_INFO
	.align		4
.L_27:
        /*0008*/ 	.byte	0x04, 0x17
        /*000a*/ 	.short	(.L_29 - .L_28)
.L_28:
        /*000c*/ 	.word	0x00000000
        /*0010*/ 	.short	0x0002
        /*0012*/ 	.short	0x0010
        /*0014*/ 	.byte	0x00, 0xf0, 0x11, 0x00


	//----- nvinfo : EIATTR_KPARAM_INFO
	.align		4
.L_29:
        /*0018*/ 	.byte	0x04, 0x17
        /*001a*/ 	.short	(.L_31 - .L_30)
.L_30:
        /*001c*/ 	.word	0x00000000
        /*0020*/ 	.short	0x0001
        /*0022*/ 	.short	0x0008
        /*0024*/ 	.byte	0x00, 0xf5, 0x21, 0x00


	//----- nvinfo : EIATTR_KPARAM_INFO
	.align		4
.L_31:
        /*0028*/ 	.byte	0x04, 0x17
        /*002a*/ 	.short	(.L_33 - .L_32)
.L_32:
        /*002c*/ 	.word	0x00000000
        /*0030*/ 	.short	0x0000
        /*0032*/ 	.short	0x0000
        /*0034*/ 	.byte	0x00, 0xf5, 0x21, 0x00


	//----- nvinfo : EIATTR_SPARSE_MMA_MASK
	.align		4
.L_33:
        /*0038*/ 	.byte	0x03, 0x50
        /*003a*/ 	.short	0x0000


	//----- nvinfo : EIATTR_MAXREG_COUNT
	.align		4
        /*003c*/ 	.byte	0x03, 0x1b
        /*003e*/ 	.short	0x00ff


	//----- nvinfo : EIATTR_MERCURY_ISA_VERSION
	.align		4
        /*0040*/ 	.byte	0x03, 0x5f
        /*0042*/ 	.short	0x0101


	//----- nvinfo : EIATTR_VRC_CTA_INIT_COUNT
	.align		4
        /*0044*/ 	.byte	0x02, 0x4a
	.zero		1
	.zero		1


	//----- nvinfo : EIATTR_EXIT_INSTR_OFFSETS
	.align		4
        /*0048*/ 	.byte	0x04, 0x1c
        /*004a*/ 	.short	(.L_35 - .L_34)


	//   ....[0]....
.L_34:
        /*004c*/ 	.word	0x00000070


	//   ....[1]....
        /*0050*/ 	.word	0x000000f0


	//----- nvinfo : EIATTR_CBANK_PARAM_SIZE
	.align		4
.L_35:
        /*0054*/ 	.byte	0x03, 0x19
        /*0056*/ 	.short	0x0014


	//----- nvinfo : EIATTR_PARAM_CBANK
	.align		4
        /*0058*/ 	.byte	0x04, 0x0a
        /*005a*/ 	.short	(.L_37 - .L_36)
	.align		4
.L_36:
        /*005c*/ 	.word	index@(.nv.constant0._Z16smem_static_testPiS_i)
        /*0060*/ 	.short	0x0380
        /*0062*/ 	.short	0x0014


	//----- nvinfo : EIATTR_SW_WAR
	.align		4
.L_37:
        /*0064*/ 	.byte	0x04, 0x36
        /*0066*/ 	.short	(.L_39 - .L_38)
.L_38:
        /*0068*/ 	.word	0x00000008
.L_39:


//--------------------- .nv.callgraph             --------------------------
	.section	.nv.callgraph,"",@"SHT_CUDA_CALLGRAPH"
	.align	4
	.sectionentsize	8
	.align		4
        /*0000*/ 	.word	0x00000000
	.align		4
        /*0004*/ 	.word	0xffffffff
	.align		4
        /*0008*/ 	.word	0x00000000
	.align		4
        /*000c*/ 	.word	0xfffffffe
	.align		4
        /*0010*/ 	.word	0x00000000
	.align		4
        /*0014*/ 	.word	0xfffffffd
	.align		4
        /*0018*/ 	.word	0x00000000
	.align		4
        /*001c*/ 	.word	0xfffffffc


//--------------------- .text._Z17smem_dynamic_testPiS_i --------------------------
	.section	.text._Z17smem_dynamic_testPiS_i,"ax",@progbits
	.align	128
        .global         _Z17smem_dynamic_testPiS_i
        .type           _Z17smem_dynamic_testPiS_i,@function
        .size           _Z17smem_dynamic_testPiS_i,(.L_x_2 - _Z17smem_dynamic_testPiS_i)
        .other          _Z17smem_dynamic_testPiS_i,@"STO_CUDA_ENTRY STV_DEFAULT"
_Z17smem_dynamic_testPiS_i:
.text._Z17smem_dynamic_testPiS_i:
[----:B------:R-:W-:Y:S01]  /*0000*/  LDC R1, c[0x0][0x37c] ;  /* 0x0000df00ff017b82 */ /* 0x000fe20000000800 */
[----:B------:R-:W0:Y:S07]  /*0010*/  S2R R0, SR_TID.X ;  /* 0x0000000000007919 */ /* 0x000e2e0000002100 */
[----:B------:R-:W0:Y:S01]  /*0020*/  S2UR UR4, SR_CTAID.X ;  /* 0x00000000000479c3 */ /* 0x000e220000002500 */
[----:B------:R-:W1:Y:S07]  /*0030*/  LDCU UR5, c[0x0][0x390] ;  /* 0x00007200ff0577ac */ /* 0x000e6e0008000800 */
[----:B------:R-:W0:Y:S02]  /*0040*/  LDC R7, c[0x0][0x360] ;  /* 0x0000d800ff077b82 */ /* 0x000e240000000800 */
[----:B0-----:R-:W-:-:S05]  /*0050*/  IMAD R7, R7, UR4, R0 ;  /* 0x0000000407077c24 */ /* 0x001fca000f8e0200 */
[----:B-1----:R-:W-:-:S13]  /*0060*/  ISETP.GE.AND P0, PT, R7, UR5, PT ;  /* 0x0000000507007c0c */ /* 0x002fda000bf06270 */
[----:B------:R-:W-:Y:S05]  /*0070*/  @P0 EXIT ;  /* 0x000000000000094d */ /* 0x000fea0003800000 */
[----:B------:R-:W0:Y:S01]  /*0080*/  LDC.64 R2, c[0x0][0x380] ;  /* 0x0000e000ff027b82 */ /* 0x000e220000000a00 */
[----:B------:R-:W1:Y:S07]  /*0090*/  LDCU.64 UR6, c[0x0][0x358] ;  /* 0x00006b00ff0677ac */ /* 0x000e6e0008000a00 */
[----:B------:R-:W2:Y:S08]  /*00a0*/  S2UR UR5, SR_CgaCtaId ;  /* 0x00000000000579c3 */ /* 0x000eb00000008800 */
[----:B------:R-:W3:Y:S01]  /*00b0*/  LDC.64 R4, c[0x0][0x388] ;  /* 0x0000e200ff047b82 */ /* 0x000ee20000000a00 */
[----:B0-----:R-:W-:-:S06]  /*00c0*/  IMAD.WIDE R2, R7, 0x4, R2 ;  /* 0x0000000407027825 */ /* 0x001fcc00078e0202 */
[----:B-1----:R-:W4:Y:S01]  /*00d0*/  LDG.E R3, desc[UR6][R2.64] ;  /* 0x0000000602037981 */ /* 0x002f22000c1e1900 */
[----:B------:R-:W-:Y:S02]  /*00e0*/  UMOV UR4, 0x400 ;  /* 0x0000040000047882 */ /* 0x000fe40000000000 */
[----:B--2---:R-:W-:-:S06]  /*00f0*/  ULEA UR4, UR5, UR4, 0x18 ;  /* 0x0000000405047291 */ /* 0x004fcc000f8ec0ff */
[----:B------:R-:W-:Y:S01]  /*0100*/  LEA R0, R0, UR4, 0x2 ;  /* 0x0000000400007c11 */ /* 0x000fe2000f8e10ff */
[----:B---3--:R-:W-:-:S04]  /*0110*/  IMAD.WIDE R4, R7, 0x4, R4 ;  /* 0x0000000407047825 */ /* 0x008fc800078e0204 */
[----:B----4-:R-:W-:Y:S04]  /*0120*/  STS [R0], R3 ;  /* 0x0000000300007388 */ /* 0x010fe80000000800 */
[----:B------:R-:W-:Y:S01]  /*0130*/  STG.E desc[UR6][R4.64], R3 ;  /* 0x0000000304007986 */ /* 0x000fe2000c101906 */
[----:B------:R-:W-:Y:S05]  /*0140*/  EXIT ;  /* 0x000000000000794d */ /* 0x000fea0003800000 */
.L_x_0:
[----:B------:R-:W-:-:S00]  /*0150*/  BRA `(.L_x_0) ;  /* 0xfffffffc00fc7947 */ /* 0x000fc0000383ffff */
[----:B------:R-:W-:-:S00]  /*0160*/  NOP ;  /* 0x0000000000007918 */ /* 0x000fc00000000000 */
        /* <DEDUP_REMOVED lines=9> */
.L_x_2:


//--------------------- .text._Z16smem_static_testPiS_i --------------------------
	.section	.text._Z16smem_static_testPiS_i,"ax",@progbits
	.align	128
        .global         _Z16smem_static_testPiS_i
        .type           _Z16smem_static_testPiS_i,@function
        .size           _Z16smem_static_testPiS_i,(.L_x_3 - _Z16smem_static_testPiS_i)
        .other          _Z16smem_static_testPiS_i,@"STO_CUDA_ENTRY STV_DEFAULT"
_Z16smem_static_testPiS_i:
.text._Z16smem_static_testPiS_i:
        /* <DEDUP_REMOVED lines=10> */
[----:B------:R-:W2:Y:S01]  /*00a0*/  LDC.64 R4, c[0x0][0x388] ;  /* 0x0000e200ff047b82 */ /* 0x000ea20000000a00 */
[----:B0-----:R-:W-:-:S06]  /*00b0*/  IMAD.WIDE R2, R7, 0x4, R2 ;  /* 0x0000000407027825 */ /* 0x001fcc00078e0202 */
[----:B-1----:R-:W3:Y:S01]  /*00c0*/  LDG.E R3, desc[UR4][R2.64] ;  /* 0x0000000402037981 */ /* 0x002ee2000c1e1900 */
[----:B--2---:R-:W-:-:S05]  /*00d0*/  IMAD.WIDE R4, R7, 0x4, R4 ;  /* 0x0000000407047825 */ /* 0x004fca00078e0204 */
[----:B---3--:R-:W-:Y:S01]  /*00e0*/  STG.E desc[UR4][R4.64], R3 ;  /* 0x0000000304007986 */ /* 0x008fe2000c101904 */
[----:B------:R-:W-:Y:S05]  /*00f0*/  EXIT ;  /* 0x000000000000794d */ /* 0x000fea0003800000 */
.L_x_1:
        /* <DEDUP_REMOVED lines=16> */
.L_x_3:


//--------------------- .nv.shared._Z17smem_dynamic_testPiS_i --------------------------
	.section	.nv.shared._Z17smem_dynamic_testPiS_i,"aw",@nobits
	.sectionflags	@""
	.align	16
	.zero		1024


//--------------------- .nv.shared.reserved.0     --------------------------
	.section	.nv.shared.reserved.0,"aw",@nobits
	.weak		__nv_reservedSMEM_offset_0_alias
	.size		__nv_reservedSMEM_offset_0_alias, 0, 64
	.other		__nv_reservedSMEM_offset_0_alias,@"STO_CUDA_RESERVED_SHARED STV_DEFAULT"
__nv_reservedSMEM_offset_0_alias:
	.zero		0
	.zero		64


//--------------------- .nv.shared._Z16smem_static_testPiS_i --------------------------
	.section	.nv.shared._Z16smem_static_testPiS_i,"aw",@nobits
	.sectionflags	@""
	.align	16
	.zero		1024


//--------------------- .nv.constant0._Z17smem_dynamic_testPiS_i --------------------------
	.section	.nv.constant0._Z17smem_dynamic_testPiS_i,"a",@progbits
	.sectionflags	@""
	.align	4
.nv.constant0._Z17smem_dynamic_testPiS_i:
	.zero		916


//--------------------- .nv.constant0._Z16smem_static_testPiS_i --------------------------
	.section	.nv.constant0._Z16smem_static_testPiS_i,"a",@progbits
	.sectionflags	@""
	.align	4
.nv.constant0._Z16smem_static_testPiS_i:
	.zero		916


//--------------------- SYMBOLS --------------------------

	.type		.nv.reservedSmem.offset0,@object
	.size		.nv.reservedSmem.offset0,0x4
	.type		.nv.reservedSmem.cap,@object
	.size		.nv.reservedSmem.cap,0x4
